	.headerflags	@"EF_CUDA_TEXMODE_UNIFIED EF_CUDA_64BIT_ADDRESS EF_CUDA_ACCELERATORS EF_CUDA_SM90 EF_CUDA_VIRTUAL_SM(EF_CUDA_SM90)"
	.elftype	@"ET_EXEC"


//--------------------- .nv.info                  --------------------------
	.section	.nv.info,"",@"SHT_CUDA_INFO"
	.align	4


	//----- nvinfo : EIATTR_REGCOUNT
	.align		4
        /*0000*/ 	.byte	0x04, 0x2f
        /*0002*/ 	.short	(.L_3 - .L_2)
	.align		4
.L_2:
        /*0004*/ 	.word	index@(triton_poi_fused_pixel_shuffle_16)
        /*0008*/ 	.word	0x00000020


	//----- nvinfo : EIATTR_MIN_STACK_SIZE
	.align		4
.L_3:
        /*000c*/ 	.byte	0x04, 0x12
        /*000e*/ 	.short	(.L_5 - .L_4)
	.align		4
.L_4:
        /*0010*/ 	.word	index@(triton_poi_fused_pixel_shuffle_16)
        /*0014*/ 	.word	0x00000000


	//----- nvinfo : EIATTR_FRAME_SIZE
	.align		4
.L_5:
        /*0018*/ 	.byte	0x04, 0x11
        /*001a*/ 	.short	(.L_7 - .L_6)
	.align		4
.L_6:
        /*001c*/ 	.word	index@(triton_poi_fused_pixel_shuffle_16)
        /*0020*/ 	.word	0x00000000


	//----- nvinfo : EIATTR_MIN_STACK_SIZE
	.align		4
.L_7:
        /*0024*/ 	.byte	0x04, 0x12
        /*0026*/ 	.short	(.L_9 - .L_8)
	.align		4
.L_8:
        /*0028*/ 	.word	index@(triton_poi_fused_pixel_shuffle_16)
        /*002c*/ 	.word	0x00000000
.L_9:


//--------------------- .nv.info.triton_poi_fused_pixel_shuffle_16 --------------------------
	.section	.nv.info.triton_poi_fused_pixel_shuffle_16,"",@"SHT_CUDA_INFO"
	.sectionflags	@""
	.align	4


	//----- nvinfo : EIATTR_CUDA_API_VERSION
	.align		4
        /*0000*/ 	.byte	0x04, 0x37
        /*0002*/ 	.short	(.L_11 - .L_10)
.L_10:
        /*0004*/ 	.word	0x0000007c


	//----- nvinfo : EIATTR_KPARAM_INFO
	.align		4
.L_11:
        /*0008*/ 	.byte	0x04, 0x17
        /*000a*/ 	.short	(.L_13 - .L_12)
.L_12:
        /*000c*/ 	.word	0x00000000
        /*0010*/ 	.short	0x0007
        /*0012*/ 	.short	0x0034
        /*0014*/ 	.byte	0x00, 0xf0, 0x11, 0x00


	//----- nvinfo : EIATTR_KPARAM_INFO
	.align		4
.L_13:
        /*0018*/ 	.byte	0x04, 0x17
        /*001a*/ 	.short	(.L_15 - .L_14)
.L_14:
        /*001c*/ 	.word	0x00000000
        /*0020*/ 	.short	0x0006
        /*0022*/ 	.short	0x0030
        /*0024*/ 	.byte	0x00, 0xf0, 0x11, 0x00


	//----- nvinfo : EIATTR_KPARAM_INFO
	.align		4
.L_15:
        /*0028*/ 	.byte	0x04, 0x17
        /*002a*/ 	.short	(.L_17 - .L_16)
.L_16:
        /*002c*/ 	.word	0x00000000
        /*0030*/ 	.short	0x0005
        /*0032*/ 	.short	0x0028
        /*0034*/ 	.byte	0x00, 0xf4, 0x21, 0x00


	//----- nvinfo : EIATTR_KPARAM_INFO
	.align		4
.L_17:
        /*0038*/ 	.byte	0x04, 0x17
        /*003a*/ 	.short	(.L_19 - .L_18)
.L_18:
        /*003c*/ 	.word	0x00000000
        /*0040*/ 	.short	0x0004
        /*0042*/ 	.short	0x0020
        /*0044*/ 	.byte	0x00, 0xf4, 0x21, 0x00


	//----- nvinfo : EIATTR_KPARAM_INFO
	.align		4
.L_19:
        /*0048*/ 	.byte	0x04, 0x17
        /*004a*/ 	.short	(.L_21 - .L_20)
.L_20:
        /*004c*/ 	.word	0x00000000
        /*0050*/ 	.short	0x0003
        /*0052*/ 	.short	0x0018
        /*0054*/ 	.byte	0x00, 0xf4, 0x21, 0x00


	//----- nvinfo : EIATTR_KPARAM_INFO
	.align		4
.L_21:
        /*0058*/ 	.byte	0x04, 0x17
        /*005a*/ 	.short	(.L_23 - .L_22)
.L_22:
        /*005c*/ 	.word	0x00000000
        /*0060*/ 	.short	0x0002
        /*0062*/ 	.short	0x0010
        /*0064*/ 	.byte	0x00, 0xf4, 0x21, 0x00


	//----- nvinfo : EIATTR_KPARAM_INFO
	.align		4
.L_23:
        /*0068*/ 	.byte	0x04, 0x17
        /*006a*/ 	.short	(.L_25 - .L_24)
.L_24:
        /*006c*/ 	.word	0x00000000
        /*0070*/ 	.short	0x0001
        /*0072*/ 	.short	0x0008
        /*0074*/ 	.byte	0x00, 0xf4, 0x21, 0x00


	//----- nvinfo : EIATTR_KPARAM_INFO
	.align		4
.L_25:
        /*0078*/ 	.byte	0x04, 0x17
        /*007a*/ 	.short	(.L_27 - .L_26)
.L_26:
        /*007c*/ 	.word	0x00000000
        /*0080*/ 	.short	0x0000
        /*0082*/ 	.short	0x0000
        /*0084*/ 	.byte	0x00, 0xf4, 0x21, 0x00


	//----- nvinfo : EIATTR_SPARSE_MMA_MASK
	.align		4
.L_27:
        /*0088*/ 	.byte	0x03, 0x50
        /*008a*/ 	.short	0x0000


	//----- nvinfo : EIATTR_MAXREG_COUNT
	.align		4
        /*008c*/ 	.byte	0x03, 0x1b
        /*008e*/ 	.short	0x00ff


	//----- nvinfo : EIATTR_EXIT_INSTR_OFFSETS
	.align		4
        /*0090*/ 	.byte	0x04, 0x1c
        /*0092*/ 	.short	(.L_29 - .L_28)


	//   ....[0]....
.L_28:
        /*0094*/ 	.word	0x00000e50


	//   ....[1]....
        /*0098*/ 	.word	0x00000e70


	//----- nvinfo : EIATTR_REQNTID
	.align		4
.L_29:
        /*009c*/ 	.byte	0x04, 0x10
        /*009e*/ 	.short	(.L_31 - .L_30)
.L_30:
        /*00a0*/ 	.word	0x00000080
        /*00a4*/ 	.word	0x00000001
        /*00a8*/ 	.word	0x00000001


	//----- nvinfo : EIATTR_CBANK_PARAM_SIZE
	.align		4
.L_31:
        /*00ac*/ 	.byte	0x03, 0x19
        /*00ae*/ 	.short	0x0038


	//----- nvinfo : EIATTR_PARAM_CBANK
	.align		4
        /*00b0*/ 	.byte	0x04, 0x0a
        /*00b2*/ 	.short	(.L_33 - .L_32)
	.align		4
.L_32:
        /*00b4*/ 	.word	index@(.nv.constant0.triton_poi_fused_pixel_shuffle_16)
        /*00b8*/ 	.short	0x0210
        /*00ba*/ 	.short	0x0038


	//----- nvinfo : EIATTR_SW_WAR
	.align		4
.L_33:
        /*00bc*/ 	.byte	0x04, 0x36
        /*00be*/ 	.short	(.L_35 - .L_34)
.L_34:
        /*00c0*/ 	.word	0x00000008
.L_35:


//--------------------- .nv.callgraph             --------------------------
	.section	.nv.callgraph,"",@"SHT_CUDA_CALLGRAPH"
	.align	4
	.sectionentsize	8
	.align		4
        /*0000*/ 	.word	0x00000000
	.align		4
        /*0004*/ 	.word	0xffffffff
	.align		4
        /*0008*/ 	.word	0x00000000
	.align		4
        /*000c*/ 	.word	0xfffffffe
	.align		4
        /*0010*/ 	.word	0x00000000
	.align		4
        /*0014*/ 	.word	0xfffffffd
	.align		4
        /*0018*/ 	.word	0x00000000
	.align		4
        /*001c*/ 	.word	0xfffffffc


//--------------------- .nv.constant4             --------------------------
	.section	.nv.constant4,"a",@progbits
	.align	8
	.align		8
.nv.constant4:
        /*0000*/ 	.dword	_$_str
	.align		8
        /*0008*/ 	.dword	_$_str_$_2


//--------------------- .text.triton_poi_fused_pixel_shuffle_16 --------------------------
	.section	.text.triton_poi_fused_pixel_shuffle_16,"ax",@progbits
	.sectionflags	@"SHF_BARRIERS=1"
	.align	128
        .global         triton_poi_fused_pixel_shuffle_16
        .type           triton_poi_fused_pixel_shuffle_16,@function
        .size           triton_poi_fused_pixel_shuffle_16,(.L_x_1 - triton_poi_fused_pixel_shuffle_16)
        .other          triton_poi_fused_pixel_shuffle_16,@"STO_CUDA_ENTRY STV_DEFAULT"
triton_poi_fused_pixel_shuffle_16:
.text.triton_poi_fused_pixel_shuffle_16:
[----:B------:R-:W0:Y:S01]  /*0000*/  LDC R1, c[0x0][0x28] ;  /* 0x00000a00ff017b82 */ /* 0x000e220000000800 */
[----:B------:R-:W1:Y:S07]  /*0010*/  S2R R15, SR_TID.X ;  /* 0x00000000000f7919 */ /* 0x000e6e0000002100 */
[----:B------:R-:W2:Y:S01]  /*0020*/  LDC.64 R6, c[0x0][0x210] ;  /* 0x00008400ff067b82 */ /* 0x000ea20000000a00 */
[----:B------:R-:W-:Y:S01]  /*0030*/  ULDC.64 UR6, c[0x0][0x208] ;  /* 0x0000820000067ab9 */ /* 0x000fe20000000a00 */
[----:B------:R-:W3:Y:S01]  /*0040*/  S2R R0, SR_CTAID.Y ;  /* 0x0000000000007919 */ /* 0x000ee20000002600 */
[----:B------:R-:W4:Y:S01]  /*0050*/  S2R R3, SR_CTAID.X ;  /* 0x0000000000037919 */ /* 0x000f220000002500 */
[----:B-1----:R-:W-:-:S02]  /*0060*/  IMAD.SHL.U32 R5, R15, 0x4, RZ ;  /* 0x000000040f057824 */ /* 0x002fc400078e00ff */
[----:B---3--:R-:W-:Y:S01]  /*0070*/  IMAD.SHL.U32 R24, R0, 0x200, RZ ;  /* 0x0000020000187824 */ /* 0x008fe200078e00ff */
[----:B------:R-:W-:Y:S02]  /*0080*/  SHF.R.S32.HI R13, RZ, 0x16, R0 ;  /* 0x00000016ff0d7819 */ /* 0x000fe40000011400 */
[----:B------:R-:W-:Y:S02]  /*0090*/  LOP3.LUT R5, R5, 0x1fc, RZ, 0xc0, !PT ;  /* 0x000001fc05057812 */ /* 0x000fe400078ec0ff */
[----:B------:R-:W-:Y:S02]  /*00a0*/  SGXT R13, R13, 0x1 ;  /* 0x000000010d0d781a */ /* 0x000fe40000000200 */
[----:B------:R-:W-:Y:S02]  /*00b0*/  LOP3.LUT R0, R24, R5, RZ, 0xfc, !PT ;  /* 0x0000000518007212 */ /* 0x000fe400078efcff */
[----:B----4-:R-:W-:Y:S02]  /*00c0*/  ISETP.GE.AND P0, PT, R3, 0x8, PT ;  /* 0x000000080300780c */ /* 0x010fe40003f06270 */
[----:B------:R-:W-:-:S02]  /*00d0*/  LEA.HI R2, R13, R0, RZ, 0x3 ;  /* 0x000000000d027211 */ /* 0x000fc400078f18ff */
[-C--:B------:R-:W-:Y:S02]  /*00e0*/  LEA.HI R4, R13, R0.reuse, RZ, 0x6 ;  /* 0x000000000d047211 */ /* 0x080fe400078f30ff */
[----:B------:R-:W-:Y:S02]  /*00f0*/  SHF.R.S32.HI R9, RZ, 0x3, R2 ;  /* 0x00000003ff097819 */ /* 0x000fe40000011402 */
[----:B------:R-:W-:Y:S02]  /*0100*/  SHF.R.S32.HI R8, RZ, 0x6, R4 ;  /* 0x00000006ff087819 */ /* 0x000fe40000011404 */
[----:B------:R-:W-:Y:S02]  /*0110*/  LEA.HI R10, R9, R9, RZ, 0x3 ;  /* 0x00000009090a7211 */ /* 0x000fe400078f18ff */
[----:B------:R-:W-:Y:S02]  /*0120*/  LEA.HI R4, R13, R0, RZ, 0x9 ;  /* 0x000000000d047211 */ /* 0x000fe400078f48ff */
[----:B------:R-:W-:-:S02]  /*0130*/  LEA.HI R11, R8, R8, RZ, 0x3 ;  /* 0x00000008080b7211 */ /* 0x000fc400078f18ff */
[----:B------:R-:W-:Y:S01]  /*0140*/  LOP3.LUT R10, R10, 0x7ffff8, RZ, 0xc0, !PT ;  /* 0x007ffff80a0a7812 */ /* 0x000fe200078ec0ff */
[----:B------:R-:W-:Y:S01]  /*0150*/  IMAD.SHL.U32 R4, R4, 0x8, RZ ;  /* 0x0000000804047824 */ /* 0x000fe200078e00ff */
[----:B------:R-:W-:-:S03]  /*0160*/  LOP3.LUT R11, R11, 0x1ffffff8, RZ, 0xc0, !PT ;  /* 0x1ffffff80b0b7812 */ /* 0x000fc600078ec0ff */
[----:B------:R-:W-:Y:S01]  /*0170*/  IMAD.IADD R10, R9, 0x1, -R10 ;  /* 0x00000001090a7824 */ /* 0x000fe200078e0a0a */
[----:B------:R-:W-:Y:S01]  /*0180*/  LOP3.LUT R9, R4, 0xfffff000, RZ, 0xc0, !PT ;  /* 0xfffff00004097812 */ /* 0x000fe200078ec0ff */
[----:B------:R-:W-:-:S04]  /*0190*/  IMAD.IADD R8, R8, 0x1, -R11 ;  /* 0x0000000108087824 */ /* 0x000fc800078e0a0b */
[----:B------:R-:W-:Y:S01]  /*01a0*/  IMAD R10, R10, 0x200, R9 ;  /* 0x000002000a0a7824 */ /* 0x000fe200078e0209 */
[----:B------:R-:W-:Y:S01]  /*01b0*/  LOP3.LUT R9, R2, 0xfffffff8, RZ, 0xc0, !PT ;  /* 0xfffffff802097812 */ /* 0x000fe200078ec0ff */
[----:B------:R-:W-:-:S04]  /*01c0*/  IMAD R11, R3, 0x8, R8 ;  /* 0x00000008030b7824 */ /* 0x000fc800078e0208 */
[----:B------:R-:W-:-:S05]  /*01d0*/  IMAD.U32 R10, R11, 0x8, R10 ;  /* 0x000000080b0a7824 */ /* 0x000fca00078e000a */
[----:B------:R-:W-:Y:S02]  /*01e0*/  IADD3 R9, R10, R0, -R9 ;  /* 0x000000000a097210 */ /* 0x000fe40007ffe809 */
[----:B------:R-:W-:-:S03]  /*01f0*/  CS2R R10, SRZ ;  /* 0x00000000000a7805 */ /* 0x000fc6000001ff00 */
[----:B--2---:R-:W-:Y:S01]  /*0200*/  IMAD.WIDE R16, R9, 0x4, R6 ;  /* 0x0000000409107825 */ /* 0x004fe200078e0206 */
[----:B------:R-:W-:-:S06]  /*0210*/  CS2R R8, SRZ ;  /* 0x0000000000087805 */ /* 0x000fcc000001ff00 */
[----:B------:R1:W2:Y:S01]  /*0220*/  @!P0 LDG.E.EL.128 R8, desc[UR6][R16.64] ;  /* 0x0000000610088981 */ /* 0x0002a2000c2e1d00 */
[----:B------:R-:W-:Y:S01]  /*0230*/  LOP3.LUT R6, R24, 0x7f, R15, 0xf8, !PT ;  /* 0x0000007f18067812 */ /* 0x000fe200078ef80f */
[----:B------:R-:W3:Y:S01]  /*0240*/  S2UR UR5, SR_CgaCtaId ;  /* 0x00000000000579c3 */ /* 0x000ee20000008800 */
[----:B------:R-:W-:Y:S01]  /*0250*/  LOP3.LUT R7, R15, 0x7f, RZ, 0xc0, !PT ;  /* 0x0000007f0f077812 */ /* 0x000fe200078ec0ff */
[----:B------:R-:W-:Y:S01]  /*0260*/  UMOV UR4, 0x400 ;  /* 0x0000040000047882 */ /* 0x000fe20000000000 */
[CC--:B------:R-:W-:Y:S02]  /*0270*/  LEA.HI R0, R13.reuse, R6.reuse, RZ, 0x3 ;  /* 0x000000060d007211 */ /* 0x0c0fe400078f18ff */
[----:B------:R-:W-:Y:S02]  /*0280*/  LEA.HI R2, R13, R6, RZ, 0x9 ;  /* 0x000000060d027211 */ /* 0x000fe400078f48ff */
[----:B------:R-:W-:Y:S02]  /*0290*/  SHF.R.S32.HI R0, RZ, 0x3, R0 ;  /* 0x00000003ff007819 */ /* 0x000fe40000011400 */
[----:B------:R-:W-:-:S02]  /*02a0*/  SHF.R.S32.HI R12, RZ, 0x9, R2 ;  /* 0x00000009ff0c7819 */ /* 0x000fc40000011402 */
[----:B------:R-:W-:Y:S02]  /*02b0*/  LEA.HI R2, R0, R0, RZ, 0x3 ;  /* 0x0000000000027211 */ /* 0x000fe400078f18ff */
[----:B------:R-:W-:Y:S02]  /*02c0*/  LEA.HI R4, R12, R12, RZ, 0x2 ;  /* 0x0000000c0c047211 */ /* 0x000fe400078f10ff */
[----:B------:R-:W-:Y:S02]  /*02d0*/  LOP3.LUT R15, R2, 0x1ffffff8, RZ, 0xc0, !PT ;  /* 0x1ffffff8020f7812 */ /* 0x000fe400078ec0ff */
[----:B------:R-:W-:Y:S02]  /*02e0*/  LOP3.LUT R2, R24, 0x80, R7, 0xfe, !PT ;  /* 0x0000008018027812 */ /* 0x000fe400078efe07 */
[----:B-1----:R-:W-:Y:S01]  /*02f0*/  LOP3.LUT R17, R4, 0x3fffffc, RZ, 0xc0, !PT ;  /* 0x03fffffc04117812 */ /* 0x002fe200078ec0ff */
[----:B------:R-:W-:Y:S01]  /*0300*/  IMAD.IADD R4, R0, 0x1, -R15 ;  /* 0x0000000100047824 */ /* 0x000fe200078e0a0f */
[CC--:B------:R-:W-:Y:S01]  /*0310*/  LEA.HI R0, R13.reuse, R2.reuse, RZ, 0x3 ;  /* 0x000000020d007211 */ /* 0x0c0fe200078f18ff */
[----:B------:R-:W1:Y:S01]  /*0320*/  LDC.64 R14, c[0x0][0x220] ;  /* 0x00008800ff0e7b82 */ /* 0x000e620000000a00 */
[----:B------:R-:W-:Y:S01]  /*0330*/  LEA.HI R16, R13, R2, RZ, 0x9 ;  /* 0x000000020d107211 */ /* 0x000fe200078f48ff */
[----:B---3--:R-:W-:Y:S01]  /*0340*/  UPRMT UR4, UR5, 0x654, UR4 ;  /* 0x0000065405047896 */ /* 0x008fe20008000004 */
[----:B------:R-:W-:Y:S01]  /*0350*/  SHF.R.S32.HI R18, RZ, 0x3, R0 ;  /* 0x00000003ff127819 */ /* 0x000fe20000011400 */
[----:B------:R-:W-:Y:S01]  /*0360*/  IMAD.IADD R12, R12, 0x1, -R17 ;  /* 0x000000010c0c7824 */ /* 0x000fe200078e0a11 */
[----:B------:R-:W-:-:S02]  /*0370*/  SHF.R.S32.HI R22, RZ, 0x9, R16 ;  /* 0x00000009ff167819 */ /* 0x000fc40000011410 */
[----:B------:R-:W-:Y:S02]  /*0380*/  LOP3.LUT R0, R24, 0x100, R7, 0xfe, !PT ;  /* 0x0000010018007812 */ /* 0x000fe400078efe07 */
[----:B------:R-:W-:Y:S02]  /*0390*/  LEA.HI R16, R18, R18, RZ, 0x3 ;  /* 0x0000001212107211 */ /* 0x000fe400078f18ff */
[CC--:B------:R-:W-:Y:S02]  /*03a0*/  LEA.HI R20, R13.reuse, R0.reuse, RZ, 0x9 ;  /* 0x000000000d147211 */ /* 0x0c0fe400078f48ff */
[----:B------:R-:W-:Y:S02]  /*03b0*/  LOP3.LUT R19, R16, 0x1ffffff8, RZ, 0xc0, !PT ;  /* 0x1ffffff810137812 */ /* 0x000fe400078ec0ff */
[----:B------:R-:W-:Y:S02]  /*03c0*/  SHF.R.S32.HI R16, RZ, 0x9, R20 ;  /* 0x00000009ff107819 */ /* 0x000fe40000011414 */
[----:B------:R-:W-:Y:S01]  /*03d0*/  LEA.HI R17, R13, R0, RZ, 0x3 ;  /* 0x000000000d117211 */ /* 0x000fe200078f18ff */
[----:B------:R-:W-:Y:S01]  /*03e0*/  IMAD.IADD R20, R18, 0x1, -R19 ;  /* 0x0000000112147824 */ /* 0x000fe200078e0a13 */
[----:B------:R-:W-:Y:S01]  /*03f0*/  LEA R18, R5, UR4, 0x3 ;  /* 0x0000000405127c11 */ /* 0x000fe2000f8e18ff */
[--C-:B------:R-:W-:Y:S01]  /*0400*/  IMAD R5, R4, 0x8, R3.reuse ;  /* 0x0000000804057824 */ /* 0x100fe200078e0203 */
[----:B------:R-:W-:Y:S01]  /*0410*/  LEA.HI R21, R22, R22, RZ, 0x2 ;  /* 0x0000001616157211 */ /* 0x000fe200078f10ff */
[----:B------:R-:W-:Y:S01]  /*0420*/  IMAD R20, R20, 0x8, R3 ;  /* 0x0000000814147824 */ /* 0x000fe200078e0203 */
[----:B------:R-:W-:Y:S01]  /*0430*/  SHF.R.S32.HI R17, RZ, 0x3, R17 ;  /* 0x00000003ff117819 */ /* 0x000fe20000011411 */
[----:B------:R-:W-:Y:S01]  /*0440*/  IMAD R4, R12, 0x40, R5 ;  /* 0x000000400c047824 */ /* 0x000fe200078e0205 */
[----:B------:R-:W-:Y:S01]  /*0450*/  LOP3.LUT R23, R21, 0x3fffffc, RZ, 0xc0, !PT ;  /* 0x03fffffc15177812 */ /* 0x000fe200078ec0ff */
[----:B------:R-:W-:Y:S01]  /*0460*/  IMAD.MOV.U32 R26, RZ, RZ, RZ ;  /* 0x000000ffff1a7224 */ /* 0x000fe200078e00ff */
[----:B------:R-:W-:Y:S01]  /*0470*/  LEA.HI R21, R17, R17, RZ, 0x3 ;  /* 0x0000001111157211 */ /* 0x000fe200078f18ff */
[----:B------:R-:W-:-:S02]  /*0480*/  HFMA2.MMA R12, -RZ, RZ, 0, 0 ;  /* 0x00000000ff0c7435 */ /* 0x000fc400000001ff */
[----:B------:R-:W-:Y:S01]  /*0490*/  IMAD.IADD R19, R22, 0x1, -R23 ;  /* 0x0000000116137824 */ /* 0x000fe200078e0a17 */
[----:B------:R-:W-:Y:S02]  /*04a0*/  LEA.HI R23, R16, R16, RZ, 0x2 ;  /* 0x0000001010177211 */ /* 0x000fe400078f10ff */
[----:B------:R-:W-:Y:S01]  /*04b0*/  LOP3.LUT R22, R21, 0x1ffffff8, RZ, 0xc0, !PT ;  /* 0x1ffffff815167812 */ /* 0x000fe200078ec0ff */
[----:B------:R-:W-:Y:S01]  /*04c0*/  IMAD R5, R19, 0x40, R20 ;  /* 0x0000004013057824 */ /* 0x000fe200078e0214 */
[----:B------:R-:W-:-:S03]  /*04d0*/  LOP3.LUT R23, R23, 0x3fffffc, RZ, 0xc0, !PT ;  /* 0x03fffffc17177812 */ /* 0x000fc600078ec0ff */
[----:B------:R-:W-:Y:S02]  /*04e0*/  IMAD.IADD R22, R17, 0x1, -R22 ;  /* 0x0000000111167824 */ /* 0x000fe400078e0a16 */
[----:B------:R-:W-:Y:S02]  /*04f0*/  IMAD.IADD R23, R16, 0x1, -R23 ;  /* 0x0000000110177824 */ /* 0x000fe400078e0a17 */
[----:B------:R-:W-:Y:S02]  /*0500*/  IMAD R22, R22, 0x8, R3 ;  /* 0x0000000816167824 */ /* 0x000fe400078e0203 */
[----:B-1----:R-:W-:-:S04]  /*0510*/  IMAD.WIDE R20, R5, 0x4, R14 ;  /* 0x0000000405147825 */ /* 0x002fc800078e020e */
[----:B------:R-:W-:Y:S02]  /*0520*/  IMAD R29, R23, 0x40, R22 ;  /* 0x00000040171d7824 */ /* 0x000fe400078e0216 */
[--C-:B------:R-:W-:Y:S01]  /*0530*/  IMAD.WIDE R16, R4, 0x4, R14.reuse ;  /* 0x0000000404107825 */ /* 0x100fe200078e020e */
[----:B------:R-:W-:Y:S02]  /*0540*/  CS2R R22, SRZ ;  /* 0x0000000000167805 */ /* 0x000fe4000001ff00 */
[----:B------:R-:W-:Y:S01]  /*0550*/  LOP3.LUT R24, R24, 0x180, R7, 0xfe, !PT ;  /* 0x0000018018187812 */ /* 0x000fe200078efe07 */
[----:B------:R-:W-:Y:S01]  /*0560*/  IMAD.MOV.U32 R25, RZ, RZ, RZ ;  /* 0x000000ffff197224 */ /* 0x000fe200078e00ff */
[----:B------:R-:W-:Y:S01]  /*0570*/  MOV R28, RZ ;  /* 0x000000ff001c7202 */ /* 0x000fe20000000f00 */
[----:B--2---:R-:W-:Y:S04]  /*0580*/  STS [R18], R8 ;  /* 0x0000000812007388 */ /* 0x004fe80000000800 */
[----:B------:R1:W-:Y:S04]  /*0590*/  STS [R18+0x8], R9 ;  /* 0x0000080912007388 */ /* 0x0003e80000000800 */
[----:B------:R2:W-:Y:S04]  /*05a0*/  STS [R18+0x10], R10 ;  /* 0x0000100a12007388 */ /* 0x0005e80000000800 */
[----:B------:R3:W-:Y:S01]  /*05b0*/  STS [R18+0x18], R11 ;  /* 0x0000180b12007388 */ /* 0x0007e20000000800 */
[----:B------:R-:W-:Y:S01]  /*05c0*/  BAR.SYNC.DEFER_BLOCKING 0x0 ;  /* 0x0000000000007b1d */ /* 0x000fe20000010000 */
[----:B-1----:R-:W-:-:S05]  /*05d0*/  IMAD.WIDE R8, R29, 0x4, R14 ;  /* 0x000000041d087825 */ /* 0x002fca00078e020e */
[----:B------:R-:W4:Y:S04]  /*05e0*/  @!P0 LDG.E.EL R26, desc[UR6][R20.64] ;  /* 0x00000006141a8981 */ /* 0x000f28000c2e1900 */
[----:B------:R1:W5:Y:S04]  /*05f0*/  @!P0 LDG.E.EL R12, desc[UR6][R16.64] ;  /* 0x00000006100c8981 */ /* 0x000368000c2e1900 */
[----:B------:R3:W5:Y:S01]  /*0600*/  @!P0 LDG.E.EL R23, desc[UR6][R8.64] ;  /* 0x0000000608178981 */ /* 0x000762000c2e1900 */
[CC--:B--2---:R-:W-:Y:S02]  /*0610*/  LEA.HI R10, R13.reuse, R24.reuse, RZ, 0x3 ;  /* 0x000000180d0a7211 */ /* 0x0c4fe400078f18ff */
[----:B------:R-:W-:-:S02]  /*0620*/  LEA.HI R13, R13, R24, RZ, 0x9 ;  /* 0x000000180d0d7211 */ /* 0x000fc400078f48ff */
[----:B------:R-:W-:Y:S01]  /*0630*/  SHF.R.S32.HI R10, RZ, 0x3, R10 ;  /* 0x00000003ff0a7819 */ /* 0x000fe2000001140a */
[----:B-1----:R-:W1:Y:S01]  /*0640*/  LDC.64 R16, c[0x0][0x218] ;  /* 0x00008600ff107b82 */ /* 0x002e620000000a00 */
[----:B------:R-:W-:Y:S02]  /*0650*/  SHF.R.S32.HI R13, RZ, 0x9, R13 ;  /* 0x00000009ff0d7819 */ /* 0x000fe4000001140d */
[----:B---3--:R-:W-:Y:S02]  /*0660*/  LEA.HI R11, R10, R10, RZ, 0x3 ;  /* 0x0000000a0a0b7211 */ /* 0x008fe400078f18ff */
[----:B------:R-:W-:Y:S02]  /*0670*/  LEA.HI R18, R13, R13, RZ, 0x2 ;  /* 0x0000000d0d127211 */ /* 0x000fe400078f10ff */
[----:B------:R-:W-:Y:S02]  /*0680*/  LOP3.LUT R11, R11, 0x1ffffff8, RZ, 0xc0, !PT ;  /* 0x1ffffff80b0b7812 */ /* 0x000fe400078ec0ff */
[----:B------:R-:W-:-:S03]  /*0690*/  LOP3.LUT R18, R18, 0x3fffffc, RZ, 0xc0, !PT ;  /* 0x03fffffc12127812 */ /* 0x000fc600078ec0ff */
[----:B------:R-:W-:Y:S02]  /*06a0*/  IMAD.IADD R10, R10, 0x1, -R11 ;  /* 0x000000010a0a7824 */ /* 0x000fe400078e0a0b */
[----:B------:R-:W-:Y:S02]  /*06b0*/  IMAD.IADD R18, R13, 0x1, -R18 ;  /* 0x000000010d127824 */ /* 0x000fe400078e0a12 */
[----:B------:R-:W-:-:S04]  /*06c0*/  IMAD R27, R10, 0x8, R3 ;  /* 0x000000080a1b7824 */ /* 0x000fc800078e0203 */
[----:B------:R-:W-:-:S04]  /*06d0*/  IMAD R27, R18, 0x40, R27 ;  /* 0x00000040121b7824 */ /* 0x000fc800078e021b */
[----:B------:R-:W-:Y:S01]  /*06e0*/  IMAD.WIDE R10, R27, 0x4, R14 ;  /* 0x000000041b0a7825 */ /* 0x000fe200078e020e */
[----:B0-----:R-:W-:Y:S01]  /*06f0*/  CS2R R8, SRZ ;  /* 0x0000000000087805 */ /* 0x001fe2000001ff00 */
[----:B------:R-:W0:Y:S03]  /*0700*/  LDC.64 R14, c[0x0][0x228] ;  /* 0x00008a00ff0e7b82 */ /* 0x000e260000000a00 */
[----:B------:R2:W3:Y:S01]  /*0710*/  @!P0 LDG.E.EL R25, desc[UR6][R10.64] ;  /* 0x000000060a198981 */ /* 0x0004e2000c2e1900 */
[----:B-1----:R-:W-:-:S04]  /*0720*/  IMAD.WIDE R20, R5, 0x4, R16 ;  /* 0x0000000405147825 */ /* 0x002fc800078e0210 */
[----:B------:R-:W-:Y:S01]  /*0730*/  IMAD.MOV.U32 R13, RZ, RZ, RZ ;  /* 0x000000ffff0d7224 */ /* 0x000fe200078e00ff */
[----:B------:R1:W3:Y:S01]  /*0740*/  @!P0 LDG.E.EL R8, desc[UR6][R20.64] ;  /* 0x0000000614088981 */ /* 0x0002e2000c2e1900 */
[----:B------:R-:W-:Y:S01]  /*0750*/  IMAD.WIDE R18, R4, 0x4, R16 ;  /* 0x0000000404127825 */ /* 0x000fe200078e0210 */
[----:B--2---:R-:W-:-:S04]  /*0760*/  CS2R R10, SRZ ;  /* 0x00000000000a7805 */ /* 0x004fc8000001ff00 */
[----:B------:R2:W3:Y:S01]  /*0770*/  @!P0 LDG.E.EL R9, desc[UR6][R18.64] ;  /* 0x0000000612098981 */ /* 0x0004e2000c2e1900 */
[----:B-1----:R-:W-:-:S05]  /*0780*/  IMAD.WIDE R20, R29, 0x4, R16 ;  /* 0x000000041d147825 */ /* 0x002fca00078e0210 */
[----:B------:R1:W3:Y:S01]  /*0790*/  @!P0 LDG.E.EL R13, desc[UR6][R20.64] ;  /* 0x00000006140d8981 */ /* 0x0002e2000c2e1900 */
[----:B--2---:R-:W-:Y:S01]  /*07a0*/  IMAD.WIDE R18, R27, 0x4, R16 ;  /* 0x000000041b127825 */ /* 0x004fe200078e0210 */
[----:B-1----:R-:W1:Y:S04]  /*07b0*/  LDC.64 R20, c[0x0][0x230] ;  /* 0x00008c00ff147b82 */ /* 0x002e680000000a00 */
[----:B------:R2:W3:Y:S01]  /*07c0*/  @!P0 LDG.E.EL R10, desc[UR6][R18.64] ;  /* 0x00000006120a8981 */ /* 0x0004e2000c2e1900 */
[----:B0-----:R-:W-:-:S05]  /*07d0*/  IMAD.WIDE R16, R4, 0x4, R14 ;  /* 0x0000000404107825 */ /* 0x001fca00078e020e */
[----:B------:R0:W3:Y:S01]  /*07e0*/  @!P0 LDG.E.EL R11, desc[UR6][R16.64] ;  /* 0x00000006100b8981 */ /* 0x0000e2000c2e1900 */
[----:B--2---:R-:W-:-:S05]  /*07f0*/  IMAD.WIDE R18, R5, 0x4, R14 ;  /* 0x0000000405127825 */ /* 0x004fca00078e020e */
[----:B------:R2:W3:Y:S01]  /*0800*/  @!P0 LDG.E.EL R22, desc[UR6][R18.64] ;  /* 0x0000000612168981 */ /* 0x0004e2000c2e1900 */
[----:B0-----:R-:W-:-:S04]  /*0810*/  IMAD.WIDE R16, R29, 0x4, R14 ;  /* 0x000000041d107825 */ /* 0x001fc800078e020e */
[----:B------:R-:W-:Y:S01]  /*0820*/  IMAD.WIDE R14, R27, 0x4, R14 ;  /* 0x000000041b0e7825 */ /* 0x000fe200078e020e */
[----:B------:R1:W3:Y:S01]  /*0830*/  @!P0 LDG.E.EL R28, desc[UR6][R16.64] ;  /* 0x00000006101c8981 */ /* 0x0002e2000c2e1900 */
[----:B--2---:R-:W-:-:S06]  /*0840*/  CS2R R18, SRZ ;  /* 0x0000000000127805 */ /* 0x004fcc000001ff00 */
[----:B------:R0:W2:Y:S01]  /*0850*/  @!P0 LDG.E.EL R18, desc[UR6][R14.64] ;  /* 0x000000060e128981 */ /* 0x0000a2000c2e1900 */
[----:B-1----:R-:W-:-:S04]  /*0860*/  IMAD.WIDE R16, R29, 0x4, R20 ;  /* 0x000000041d107825 */ /* 0x002fc800078e0214 */
[----:B0-----:R-:W-:-:S04]  /*0870*/  IMAD.WIDE R14, R4, 0x4, R20 ;  /* 0x00000004040e7825 */ /* 0x001fc800078e0214 */
[--C-:B------:R-:W-:Y:S01]  /*0880*/  IMAD.WIDE R4, R5, 0x4, R20.reuse ;  /* 0x0000000405047825 */ /* 0x100fe200078e0214 */
[----:B------:R0:W2:Y:S03]  /*0890*/  @!P0 LDG.E.EL R19, desc[UR6][R14.64] ;  /* 0x000000060e138981 */ /* 0x0000a6000c2e1900 */
[----:B------:R-:W-:-:S04]  /*08a0*/  IMAD.WIDE R20, R27, 0x4, R20 ;  /* 0x000000041b147825 */ /* 0x000fc800078e0214 */
[----:B------:R-:W-:Y:S02]  /*08b0*/  IMAD.MOV.U32 R27, RZ, RZ, RZ ;  /* 0x000000ffff1b7224 */ /* 0x000fe400078e00ff */
[----:B0-----:R-:W-:-:S04]  /*08c0*/  IMAD.MOV.U32 R15, RZ, RZ, RZ ;  /* 0x000000ffff0f7224 */ /* 0x001fc800078e00ff */
[----:B------:R-:W2:Y:S01]  /*08d0*/  @!P0 LDG.E.EL R27, desc[UR6][R16.64] ;  /* 0x00000006101b8981 */ /* 0x000ea2000c2e1900 */
[----:B------:R-:W-:-:S03]  /*08e0*/  IMAD.MOV.U32 R29, RZ, RZ, RZ ;  /* 0x000000ffff1d7224 */ /* 0x000fc600078e00ff */
[----:B------:R-:W2:Y:S04]  /*08f0*/  @!P0 LDG.E.EL R15, desc[UR6][R4.64] ;  /* 0x00000006040f8981 */ /* 0x000ea8000c2e1900 */
[----:B------:R0:W2:Y:S02]  /*0900*/  @!P0 LDG.E.EL R29, desc[UR6][R20.64] ;  /* 0x00000006141d8981 */ /* 0x0000a4000c2e1900 */
[----:B0-----:R-:W-:Y:S02]  /*0910*/  IMAD.MOV.U32 R21, RZ, RZ, 0x3e800000 ;  /* 0x3e800000ff157424 */ /* 0x001fe400078e00ff */
[--C-:B------:R-:W-:Y:S02]  /*0920*/  IMAD R0, R0, 0x8, R3.reuse ;  /* 0x0000000800007824 */ /* 0x100fe400078e0203 */
[----:B------:R-:W-:-:S02]  /*0930*/  IMAD R24, R24, 0x8, R3 ;  /* 0x0000000818187824 */ /* 0x000fc400078e0203 */
[----:B----4-:R-:W-:Y:S01]  /*0940*/  FADD R26, R26, 9.9999997473787516356e-06 ;  /* 0x3727c5ac1a1a7421 */ /* 0x010fe20000000000 */
[----:B-----5:R-:W-:-:S05]  /*0950*/  FADD R12, R12, 9.9999997473787516356e-06 ;  /* 0x3727c5ac0c0c7421 */ /* 0x020fca0000000000 */
[----:B------:R-:W0:Y:S01]  /*0960*/  MUFU.SQRT R26, R26 ;  /* 0x0000001a001a7308 */ /* 0x000e220000002000 */
[----:B------:R-:W-:-:S07]  /*0970*/  FADD R23, R23, 9.9999997473787516356e-06 ;  /* 0x3727c5ac17177421 */ /* 0x000fce0000000000 */
[----:B------:R-:W1:Y:S08]  /*0980*/  MUFU.SQRT R14, R12 ;  /* 0x0000000c000e7308 */ /* 0x000e700000002000 */
[----:B------:R-:W4:Y:S01]  /*0990*/  MUFU.SQRT R4, R23 ;  /* 0x0000001700047308 */ /* 0x000f220000002000 */
[C---:B0-----:R-:W-:Y:S02]  /*09a0*/  FSETP.GT.AND P2, PT, R26.reuse, 8.50705917302346158658e+37, PT ;  /* 0x7e8000001a00780b */ /* 0x041fe40003f44000 */
[----:B------:R-:W-:-:S02]  /*09b0*/  FSETP.GEU.AND P5, PT, R26, 1.175494350822287508e-38, PT ;  /* 0x008000001a00780b */ /* 0x000fc40003fae000 */
[C---:B-1----:R-:W-:Y:S02]  /*09c0*/  FSETP.GT.AND P1, PT, R14.reuse, 8.50705917302346158658e+37, PT ;  /* 0x7e8000000e00780b */ /* 0x042fe40003f24000 */
[----:B------:R-:W-:Y:S02]  /*09d0*/  FSETP.GEU.AND P4, PT, R14, 1.175494350822287508e-38, PT ;  /* 0x008000000e00780b */ /* 0x000fe40003f8e000 */
[C---:B----4-:R-:W-:Y:S02]  /*09e0*/  FSETP.GT.AND P3, PT, R4.reuse, 8.50705917302346158658e+37, PT ;  /* 0x7e8000000400780b */ /* 0x050fe40003f64000 */
[----:B------:R-:W-:-:S03]  /*09f0*/  FSETP.GEU.AND P6, PT, R4, 1.175494350822287508e-38, PT ;  /* 0x008000000400780b */ /* 0x000fc60003fce000 */
[----:B------:R-:W-:-:S04]  /*0a00*/  @P2 FMUL R26, R26, 0.25 ;  /* 0x3e8000001a1a2820 */ /* 0x000fc80000400000 */
[----:B------:R-:W-:Y:S01]  /*0a10*/  @P1 FMUL R14, R14, 0.25 ;  /* 0x3e8000000e0e1820 */ /* 0x000fe20000400000 */
[----:B------:R-:W-:-:S03]  /*0a20*/  @!P5 FMUL R26, R26, 16777216 ;  /* 0x4b8000001a1ad820 */ /* 0x000fc60000400000 */
[----:B------:R-:W-:Y:S01]  /*0a30*/  @!P4 FMUL R14, R14, 16777216 ;  /* 0x4b8000000e0ec820 */ /* 0x000fe20000400000 */
[----:B------:R-:W0:Y:S01]  /*0a40*/  MUFU.RCP R12, R26 ;  /* 0x0000001a000c7308 */ /* 0x000e220000001000 */
[----:B------:R-:W-:-:S04]  /*0a50*/  @P3 FMUL R4, R4, 0.25 ;  /* 0x3e80000004043820 */ /* 0x000fc80000400000 */
[----:B------:R-:W-:-:S03]  /*0a60*/  @!P6 FMUL R4, R4, 16777216 ;  /* 0x4b8000000404e820 */ /* 0x000fc60000400000 */
[----:B------:R1:W4:Y:S01]  /*0a70*/  MUFU.RCP R5, R14 ;  /* 0x0000000e00057308 */ /* 0x0003220000001000 */
[C---:B------:R-:W-:Y:S02]  /*0a80*/  FSEL R17, R21.reuse, 1, P2 ;  /* 0x3f80000015117808 */ /* 0x040fe40001000000 */
[----:B------:R-:W-:-:S05]  /*0a90*/  FSEL R16, R21, 1, P1 ;  /* 0x3f80000015107808 */ /* 0x000fca0000800000 */
[----:B------:R-:W5:Y:S01]  /*0aa0*/  MUFU.RCP R4, R4 ;  /* 0x0000000400047308 */ /* 0x000f620000001000 */
[----:B------:R-:W-:Y:S01]  /*0ab0*/  @!P5 FMUL R17, R17, 16777216 ;  /* 0x4b8000001111d820 */ /* 0x000fe20000400000 */
[----:B-1----:R-:W-:Y:S01]  /*0ac0*/  LOP3.LUT R14, R7, 0x80, RZ, 0xfc, !PT ;  /* 0x00000080070e7812 */ /* 0x002fe200078efcff */
[----:B------:R-:W-:Y:S01]  /*0ad0*/  @!P4 FMUL R16, R16, 16777216 ;  /* 0x4b8000001010c820 */ /* 0x000fe20000400000 */
[----:B------:R-:W-:Y:S01]  /*0ae0*/  FSEL R23, R21, 1, P3 ;  /* 0x3f80000015177808 */ /* 0x000fe20001800000 */
[----:B0-----:R-:W-:Y:S01]  /*0af0*/  FMUL R12, R12, R17 ;  /* 0x000000110c0c7220 */ /* 0x001fe20000400000 */
[----:B------:R-:W-:Y:S01]  /*0b00*/  LEA R17, R14, UR4, 0x3 ;  /* 0x000000040e117c11 */ /* 0x000fe2000f8e18ff */
[----:B---3--:R-:W-:Y:S01]  /*0b10*/  FADD R25, R25, 9.9999997473787516356e-06 ;  /* 0x3727c5ac19197421 */ /* 0x008fe20000000000 */
[----:B------:R-:W-:Y:S01]  /*0b20*/  LOP3.LUT R14, R7, 0x100, RZ, 0xfc, !PT ;  /* 0x00000100070e7812 */ /* 0x000fe200078efcff */
[----:B----4-:R-:W-:Y:S01]  /*0b30*/  FMUL R5, R5, R16 ;  /* 0x0000001005057220 */ /* 0x010fe20000400000 */
[----:B------:R-:W-:Y:S01]  /*0b40*/  @!P6 FMUL R23, R23, 16777216 ;  /* 0x4b8000001717e820 */ /* 0x000fe20000400000 */
[----:B------:R-:W-:-:S02]  /*0b50*/  LOP3.LUT R16, R7, 0x180, RZ, 0xfc, !PT ;  /* 0x0000018007107812 */ /* 0x000fc400078efcff */
[----:B------:R-:W-:Y:S01]  /*0b60*/  LEA R26, R7, UR4, 0x3 ;  /* 0x00000004071a7c11 */ /* 0x000fe2000f8e18ff */
[----:B------:R-:W0:Y:S01]  /*0b70*/  MUFU.SQRT R20, R25 ;  /* 0x0000001900147308 */ /* 0x000e220000002000 */
[----:B------:R-:W-:Y:S01]  /*0b80*/  LEA R14, R14, UR4, 0x3 ;  /* 0x000000040e0e7c11 */ /* 0x000fe2000f8e18ff */
[----:B-----5:R-:W-:Y:S01]  /*0b90*/  FMUL R4, R4, R23 ;  /* 0x0000001704047220 */ /* 0x020fe20000400000 */
[----:B------:R-:W-:Y:S01]  /*0ba0*/  LEA R23, R16, UR4, 0x3 ;  /* 0x0000000410177c11 */ /* 0x000fe2000f8e18ff */
[----:B------:R-:W1:Y:S04]  /*0bb0*/  LDS R7, [R17] ;  /* 0x0000000011077984 */ /* 0x000e680000000800 */
[----:B------:R-:W3:Y:S04]  /*0bc0*/  LDS R16, [R26] ;  /* 0x000000001a107984 */ /* 0x000ee80000000800 */
[----:B------:R-:W4:Y:S04]  /*0bd0*/  LDS R14, [R14] ;  /* 0x000000000e0e7984 */ /* 0x000f280000000800 */
[----:B------:R5:W2:Y:S01]  /*0be0*/  LDS R17, [R23] ;  /* 0x0000000017117984 */ /* 0x000aa20000000800 */
[----:B0-----:R-:W-:-:S02]  /*0bf0*/  FSETP.GT.AND P1, PT, R20, 8.50705917302346158658e+37, PT ;  /* 0x7e8000001400780b */ /* 0x001fc40003f24000 */
[----:B------:R-:W-:Y:S02]  /*0c00*/  FSETP.GEU.AND P2, PT, R20, 1.175494350822287508e-38, PT ;  /* 0x008000001400780b */ /* 0x000fe40003f4e000 */
[----:B------:R-:W-:Y:S01]  /*0c10*/  FSEL R25, R21, 1, P1 ;  /* 0x3f80000015197808 */ /* 0x000fe20000800000 */
[----:B------:R-:W-:-:S08]  /*0c20*/  IMAD R21, R6, 0x8, R3 ;  /* 0x0000000806157824 */ /* 0x000fd000078e0203 */
[----:B------:R-:W-:Y:S01]  /*0c30*/  @P1 FMUL R20, R20, 0.25 ;  /* 0x3e80000014141820 */ /* 0x000fe20000400000 */
[----:B-----5:R-:W-:Y:S02]  /*0c40*/  IMAD R23, R2, 0x8, R3 ;  /* 0x0000000802177824 */ /* 0x020fe400078e0203 */
[----:B------:R-:W0:Y:S01]  /*0c50*/  LDC.64 R2, c[0x0][0x238] ;  /* 0x00008e00ff027b82 */ /* 0x000e220000000a00 */
[----:B------:R-:W-:-:S06]  /*0c60*/  @!P2 FMUL R20, R20, 16777216 ;  /* 0x4b8000001414a820 */ /* 0x000fcc0000400000 */
[----:B------:R-:W5:Y:S01]  /*0c70*/  MUFU.RCP R20, R20 ;  /* 0x0000001400147308 */ /* 0x000f620000001000 */
[----:B-1----:R-:W-:Y:S01]  /*0c80*/  FADD R7, R7, -R8 ;  /* 0x8000000807077221 */ /* 0x002fe20000000000 */
[----:B---3--:R-:W-:-:S03]  /*0c90*/  FADD R16, R16, -R9 ;  /* 0x8000000910107221 */ /* 0x008fc60000000000 */
[----:B------:R-:W-:Y:S01]  /*0ca0*/  FMUL R12, R12, R7 ;  /* 0x000000070c0c7220 */ /* 0x000fe20000400000 */
[----:B----4-:R-:W-:Y:S01]  /*0cb0*/  FADD R13, R14, -R13 ;  /* 0x8000000d0e0d7221 */ /* 0x010fe20000000000 */
[----:B------:R-:W-:Y:S01]  /*0cc0*/  FMUL R16, R5, R16 ;  /* 0x0000001005107220 */ /* 0x000fe20000400000 */
[----:B------:R-:W-:Y:S02]  /*0cd0*/  @!P2 FMUL R25, R25, 16777216 ;  /* 0x4b8000001919a820 */ /* 0x000fe40000400000 */
[----:B------:R-:W-:Y:S01]  /*0ce0*/  FMUL R4, R4, R13 ;  /* 0x0000000d04047220 */ /* 0x000fe20000400000 */
[----:B--2---:R-:W-:Y:S01]  /*0cf0*/  FFMA R11, R16, R11, R19 ;  /* 0x0000000b100b7223 */ /* 0x004fe20000000013 */
[----:B-----5:R-:W-:Y:S01]  /*0d00*/  FMUL R25, R20, R25 ;  /* 0x0000001914197220 */ /* 0x020fe20000400000 */
[----:B------:R-:W-:Y:S01]  /*0d10*/  FADD R10, R17, -R10 ;  /* 0x8000000a110a7221 */ /* 0x000fe20000000000 */
[----:B------:R-:W-:Y:S01]  /*0d20*/  FFMA R12, R12, R22, R15 ;  /* 0x000000160c0c7223 */ /* 0x000fe2000000000f */
[----:B------:R-:W-:Y:S01]  /*0d30*/  FFMA R27, R4, R28, R27 ;  /* 0x0000001c041b7223 */ /* 0x000fe2000000001b */
[----:B------:R-:W-:Y:S01]  /*0d40*/  FSETP.GEU.AND P1, PT, R11, RZ, PT ;  /* 0x000000ff0b00720b */ /* 0x000fe20003f2e000 */
[----:B------:R-:W-:-:S02]  /*0d50*/  FMUL R10, R25, R10 ;  /* 0x0000000a190a7220 */ /* 0x000fc40000400000 */
[----:B------:R-:W-:Y:S02]  /*0d60*/  FSETP.GEU.AND P3, PT, R12, RZ, PT ;  /* 0x000000ff0c00720b */ /* 0x000fe40003f6e000 */
[----:B------:R-:W-:Y:S01]  /*0d70*/  FSETP.GEU.AND P2, PT, R27, RZ, PT ;  /* 0x000000ff1b00720b */ /* 0x000fe20003f4e000 */
[----:B0-----:R-:W-:Y:S01]  /*0d80*/  IMAD.WIDE R4, R21, 0x4, R2 ;  /* 0x0000000415047825 */ /* 0x001fe200078e0202 */
[----:B------:R-:W-:-:S03]  /*0d90*/  SEL R11, R11, RZ, P1 ;  /* 0x000000ff0b0b7207 */ /* 0x000fc60000800000 */
[----:B------:R-:W-:Y:S01]  /*0da0*/  FFMA R10, R10, R18, R29 ;  /* 0x000000120a0a7223 */ /* 0x000fe2000000001d */
[----:B------:R-:W-:Y:S01]  /*0db0*/  SEL R13, R12, RZ, P3 ;  /* 0x000000ff0c0d7207 */ /* 0x000fe20001800000 */
[----:B------:R-:W-:Y:S01]  /*0dc0*/  IMAD.WIDE R6, R23, 0x4, R2 ;  /* 0x0000000417067825 */ /* 0x000fe200078e0202 */
[----:B------:R-:W-:-:S03]  /*0dd0*/  SEL R27, R27, RZ, P2 ;  /* 0x000000ff1b1b7207 */ /* 0x000fc60001000000 */
[----:B------:R-:W-:Y:S01]  /*0de0*/  IMAD.WIDE R8, R0, 0x4, R2 ;  /* 0x0000000400087825 */ /* 0x000fe200078e0202 */
[----:B------:R0:W-:Y:S01]  /*0df0*/  @!P0 STG.E desc[UR6][R4.64], R11 ;  /* 0x0000000b04008986 */ /* 0x0001e2000c101906 */
[----:B------:R-:W-:-:S03]  /*0e00*/  FSETP.GEU.AND P1, PT, R10, RZ, PT ;  /* 0x000000ff0a00720b */ /* 0x000fc60003f2e000 */
[----:B------:R0:W-:Y:S01]  /*0e10*/  @!P0 STG.E desc[UR6][R6.64], R13 ;  /* 0x0000000d06008986 */ /* 0x0001e2000c101906 */
[----:B------:R-:W-:-:S03]  /*0e20*/  IMAD.WIDE R24, R24, 0x4, R2 ;  /* 0x0000000418187825 */ /* 0x000fc600078e0202 */
[----:B------:R0:W-:Y:S01]  /*0e30*/  @!P0 STG.E desc[UR6][R8.64], R27 ;  /* 0x0000001b08008986 */ /* 0x0001e2000c101906 */
[----:B------:R-:W-:Y:S01]  /*0e40*/  SEL R3, R10, RZ, P1 ;  /* 0x000000ff0a037207 */ /* 0x000fe20000800000 */
[----:B0-----:R-:W-:Y:S06]  /*0e50*/  @P0 EXIT ;  /* 0x000000000000094d */ /* 0x001fec0003800000 */
[----:B------:R-:W-:Y:S01]  /*0e60*/  STG.E desc[UR6][R24.64], R3 ;  /* 0x0000000318007986 */ /* 0x000fe2000c101906 */
[----:B------:R-:W-:Y:S05]  /*0e70*/  EXIT ;  /* 0x000000000000794d */ /* 0x000fea0003800000 */
.L_x_0:
[----:B------:R-:W-:-:S00]  /*0e80*/  BRA `(.L_x_0) ;  /* 0xfffffffc00fc7947 */ /* 0x000fc0000383ffff */
[----:B------:R-:W-:-:S00]  /*0e90*/  NOP ;  /* 0x0000000000007918 */ /* 0x000fc00000000000 */
        /* <DEDUP_REMOVED lines=14> */
.L_x_1:


//--------------------- .nv.global.init           --------------------------
	.section	.nv.global.init,"aw",@progbits
.nv.global.init:
	.type		_$_str,@object
	.size		_$_str,(_$_str_$_2 - _$_str)
_$_str:
        /*0000*/ 	.byte	0x5f, 0x5f, 0x43, 0x55, 0x44, 0x41, 0x5f, 0x46, 0x54, 0x5a, 0x00
	.type		_$_str_$_2,@object
	.size		_$_str_$_2,(.L_1 - _$_str_$_2)
_$_str_$_2:
        /*000b*/ 	.byte	0x5f, 0x5f, 0x43, 0x55, 0x44, 0x41, 0x5f, 0x50, 0x52, 0x45, 0x43, 0x5f, 0x53, 0x51, 0x52, 0x54
        /*001b*/ 	.byte	0x00
.L_1:


//--------------------- .nv.shared.triton_poi_fused_pixel_shuffle_16 --------------------------
	.section	.nv.shared.triton_poi_fused_pixel_shuffle_16,"aw",@nobits
	.sectionflags	@""
	.align	16
	.zero		1024


//--------------------- .nv.constant0.triton_poi_fused_pixel_shuffle_16 --------------------------
	.section	.nv.constant0.triton_poi_fused_pixel_shuffle_16,"a",@progbits
	.sectionflags	@""
	.align	4
.nv.constant0.triton_poi_fused_pixel_shuffle_16:
	.zero		584
